	.headerflags	@"EF_CUDA_TEXMODE_UNIFIED EF_CUDA_64BIT_ADDRESS EF_CUDA_ACCELERATORS EF_CUDA_SM90 EF_CUDA_VIRTUAL_SM(EF_CUDA_SM90)"
	.elftype	@"ET_EXEC"


//--------------------- .nv.info                  --------------------------
	.section	.nv.info,"",@"SHT_CUDA_INFO"
	.align	4


	//----- nvinfo : EIATTR_REGCOUNT
	.align		4
        /*0000*/ 	.byte	0x04, 0x2f
        /*0002*/ 	.short	(.L_1 - .L_0)
	.align		4
.L_0:
        /*0004*/ 	.word	index@(triton_poi_fused_cat_73)
        /*0008*/ 	.word	0x00000016


	//----- nvinfo : EIATTR_MIN_STACK_SIZE
	.align		4
.L_1:
        /*000c*/ 	.byte	0x04, 0x12
        /*000e*/ 	.short	(.L_3 - .L_2)
	.align		4
.L_2:
        /*0010*/ 	.word	index@(triton_poi_fused_cat_73)
        /*0014*/ 	.word	0x00000000


	//----- nvinfo : EIATTR_FRAME_SIZE
	.align		4
.L_3:
        /*0018*/ 	.byte	0x04, 0x11
        /*001a*/ 	.short	(.L_5 - .L_4)
	.align		4
.L_4:
        /*001c*/ 	.word	index@(triton_poi_fused_cat_73)
        /*0020*/ 	.word	0x00000000


	//----- nvinfo : EIATTR_MIN_STACK_SIZE
	.align		4
.L_5:
        /*0024*/ 	.byte	0x04, 0x12
        /*0026*/ 	.short	(.L_7 - .L_6)
	.align		4
.L_6:
        /*0028*/ 	.word	index@(triton_poi_fused_cat_73)
        /*002c*/ 	.word	0x00000000
.L_7:


//--------------------- .nv.info.triton_poi_fused_cat_73 --------------------------
	.section	.nv.info.triton_poi_fused_cat_73,"",@"SHT_CUDA_INFO"
	.sectionflags	@""
	.align	4


	//----- nvinfo : EIATTR_CUDA_API_VERSION
	.align		4
        /*0000*/ 	.byte	0x04, 0x37
        /*0002*/ 	.short	(.L_9 - .L_8)
.L_8:
        /*0004*/ 	.word	0x0000007c


	//----- nvinfo : EIATTR_KPARAM_INFO
	.align		4
.L_9:
        /*0008*/ 	.byte	0x04, 0x17
        /*000a*/ 	.short	(.L_11 - .L_10)
.L_10:
        /*000c*/ 	.word	0x00000000
        /*0010*/ 	.short	0x0005
        /*0012*/ 	.short	0x0028
        /*0014*/ 	.byte	0x00, 0xf0, 0x11, 0x00


	//----- nvinfo : EIATTR_KPARAM_INFO
	.align		4
.L_11:
        /*0018*/ 	.byte	0x04, 0x17
        /*001a*/ 	.short	(.L_13 - .L_12)
.L_12:
        /*001c*/ 	.word	0x00000000
        /*0020*/ 	.short	0x0004
        /*0022*/ 	.short	0x0020
        /*0024*/ 	.byte	0x00, 0xf4, 0x21, 0x00


	//----- nvinfo : EIATTR_KPARAM_INFO
	.align		4
.L_13:
        /*0028*/ 	.byte	0x04, 0x17
        /*002a*/ 	.short	(.L_15 - .L_14)
.L_14:
        /*002c*/ 	.word	0x00000000
        /*0030*/ 	.short	0x0003
        /*0032*/ 	.short	0x0018
        /*0034*/ 	.byte	0x00, 0xf4, 0x21, 0x00


	//----- nvinfo : EIATTR_KPARAM_INFO
	.align		4
.L_15:
        /*0038*/ 	.byte	0x04, 0x17
        /*003a*/ 	.short	(.L_17 - .L_16)
.L_16:
        /*003c*/ 	.word	0x00000000
        /*0040*/ 	.short	0x0002
        /*0042*/ 	.short	0x0010
        /*0044*/ 	.byte	0x00, 0xf4, 0x21, 0x00


	//----- nvinfo : EIATTR_KPARAM_INFO
	.align		4
.L_17:
        /*0048*/ 	.byte	0x04, 0x17
        /*004a*/ 	.short	(.L_19 - .L_18)
.L_18:
        /*004c*/ 	.word	0x00000000
        /*0050*/ 	.short	0x0001
        /*0052*/ 	.short	0x0008
        /*0054*/ 	.byte	0x00, 0xf4, 0x21, 0x00


	//----- nvinfo : EIATTR_KPARAM_INFO
	.align		4
.L_19:
        /*0058*/ 	.byte	0x04, 0x17
        /*005a*/ 	.short	(.L_21 - .L_20)
.L_20:
        /*005c*/ 	.word	0x00000000
        /*0060*/ 	.short	0x0000
        /*0062*/ 	.short	0x0000
        /*0064*/ 	.byte	0x00, 0xf4, 0x21, 0x00


	//----- nvinfo : EIATTR_SPARSE_MMA_MASK
	.align		4
.L_21:
        /*0068*/ 	.byte	0x03, 0x50
        /*006a*/ 	.short	0x0000


	//----- nvinfo : EIATTR_MAXREG_COUNT
	.align		4
        /*006c*/ 	.byte	0x03, 0x1b
        /*006e*/ 	.short	0x00ff


	//----- nvinfo : EIATTR_EXIT_INSTR_OFFSETS
	.align		4
        /*0070*/ 	.byte	0x04, 0x1c
        /*0072*/ 	.short	(.L_23 - .L_22)


	//   ....[0]....
.L_22:
        /*0074*/ 	.word	0x000001e0


	//----- nvinfo : EIATTR_REQNTID
	.align		4
.L_23:
        /*0078*/ 	.byte	0x04, 0x10
        /*007a*/ 	.short	(.L_25 - .L_24)
.L_24:
        /*007c*/ 	.word	0x00000080
        /*0080*/ 	.word	0x00000001
        /*0084*/ 	.word	0x00000001


	//----- nvinfo : EIATTR_CBANK_PARAM_SIZE
	.align		4
.L_25:
        /*0088*/ 	.byte	0x03, 0x19
        /*008a*/ 	.short	0x002c


	//----- nvinfo : EIATTR_PARAM_CBANK
	.align		4
        /*008c*/ 	.byte	0x04, 0x0a
        /*008e*/ 	.short	(.L_27 - .L_26)
	.align		4
.L_26:
        /*0090*/ 	.word	index@(.nv.constant0.triton_poi_fused_cat_73)
        /*0094*/ 	.short	0x0210
        /*0096*/ 	.short	0x002c


	//----- nvinfo : EIATTR_SW_WAR
	.align		4
.L_27:
        /*0098*/ 	.byte	0x04, 0x36
        /*009a*/ 	.short	(.L_29 - .L_28)
.L_28:
        /*009c*/ 	.word	0x00000008
.L_29:


//--------------------- .nv.callgraph             --------------------------
	.section	.nv.callgraph,"",@"SHT_CUDA_CALLGRAPH"
	.align	4
	.sectionentsize	8
	.align		4
        /*0000*/ 	.word	0x00000000
	.align		4
        /*0004*/ 	.word	0xffffffff
	.align		4
        /*0008*/ 	.word	0x00000000
	.align		4
        /*000c*/ 	.word	0xfffffffe
	.align		4
        /*0010*/ 	.word	0x00000000
	.align		4
        /*0014*/ 	.word	0xfffffffd
	.align		4
        /*0018*/ 	.word	0x00000000
	.align		4
        /*001c*/ 	.word	0xfffffffc


//--------------------- .text.triton_poi_fused_cat_73 --------------------------
	.section	.text.triton_poi_fused_cat_73,"ax",@progbits
	.align	128
        .global         triton_poi_fused_cat_73
        .type           triton_poi_fused_cat_73,@function
        .size           triton_poi_fused_cat_73,(.L_x_1 - triton_poi_fused_cat_73)
        .other          triton_poi_fused_cat_73,@"STO_CUDA_ENTRY STV_DEFAULT"
triton_poi_fused_cat_73:
.text.triton_poi_fused_cat_73:
[----:B------:R-:W-:Y:S01]  /*0000*/  LDC R1, c[0x0][0x28] ;  /* 0x00000a00ff017b82 */ /* 0x000fe20000000800 */
[----:B------:R-:W1:Y:S07]  /*0010*/  S2R R0, SR_TID.X ;  /* 0x0000000000007919 */ /* 0x000e6e0000002100 */
[----:B------:R-:W2:Y:S01]  /*0020*/  LDC.64 R2, c[0x0][0x210] ;  /* 0x00008400ff027b82 */ /* 0x000ea20000000a00 */
[----:B------:R-:W-:Y:S01]  /*0030*/  ULDC.64 UR4, c[0x0][0x208] ;  /* 0x0000820000047ab9 */ /* 0x000fe20000000a00 */
[----:B------:R-:W3:Y:S06]  /*0040*/  S2R R13, SR_CTAID.X ;  /* 0x00000000000d7919 */ /* 0x000eec0000002500 */
[----:B------:R-:W4:Y:S08]  /*0050*/  LDC.64 R6, c[0x0][0x218] ;  /* 0x00008600ff067b82 */ /* 0x000f300000000a00 */
[----:B------:R-:W5:Y:S08]  /*0060*/  LDC.64 R8, c[0x0][0x220] ;  /* 0x00008800ff087b82 */ /* 0x000f700000000a00 */
[----:B------:R-:W4:Y:S01]  /*0070*/  LDC.64 R10, c[0x0][0x228] ;  /* 0x00008a00ff0a7b82 */ /* 0x000f220000000a00 */
[----:B-1----:R-:W-:-:S04]  /*0080*/  SHF.L.U32 R0, R0, 0x1, RZ ;  /* 0x0000000100007819 */ /* 0x002fc800000006ff */
[----:B------:R-:W-:-:S04]  /*0090*/  LOP3.LUT R0, R0, 0xfe, RZ, 0xc0, !PT ;  /* 0x000000fe00007812 */ /* 0x000fc800078ec0ff */
[----:B---3--:R-:W-:-:S05]  /*00a0*/  LEA R13, R13, R0, 0x8 ;  /* 0x000000000d0d7211 */ /* 0x008fca00078e40ff */
[----:B--2---:R-:W-:-:S06]  /*00b0*/  IMAD.WIDE R2, R13, 0x4, R2 ;  /* 0x000000040d027825 */ /* 0x004fcc00078e0202 */
[----:B------:R-:W2:Y:S01]  /*00c0*/  LDG.E.64 R2, desc[UR4][R2.64] ;  /* 0x0000000402027981 */ /* 0x000ea2000c1e1b00 */
[----:B------:R-:W-:-:S05]  /*00d0*/  IMAD.HI R0, R13, 0x2aaaaaab, RZ ;  /* 0x2aaaaaab0d007827 */ /* 0x000fca00078e02ff */
[----:B------:R-:W-:-:S04]  /*00e0*/  SHF.R.U32.HI R5, RZ, 0x1f, R0 ;  /* 0x0000001fff057819 */ /* 0x000fc80000011600 */
[----:B------:R-:W-:Y:S02]  /*00f0*/  LEA.HI.SX32 R0, R0, R5, 0x17 ;  /* 0x0000000500007211 */ /* 0x000fe400078fbaff */
[----:B------:R-:W1:Y:S03]  /*0100*/  LDC.64 R4, c[0x0][0x230] ;  /* 0x00008c00ff047b82 */ /* 0x000e660000000a00 */
[----:B------:R-:W-:-:S04]  /*0110*/  IMAD R13, R0, -0xc00, R13 ;  /* 0xfffff400000d7824 */ /* 0x000fc800078e020d */
[----:B------:R-:W-:-:S04]  /*0120*/  IMAD R13, R0, 0x12600, R13 ;  /* 0x00012600000d7824 */ /* 0x000fc800078e020d */
[----:B------:R-:W-:Y:S02]  /*0130*/  IMAD R15, R0, 0xc00, R13 ;  /* 0x00000c00000f7824 */ /* 0x000fe400078e020d */
[----:B----4-:R-:W-:-:S04]  /*0140*/  IMAD.WIDE R6, R13, 0x4, R6 ;  /* 0x000000040d067825 */ /* 0x010fc800078e0206 */
[----:B------:R-:W-:Y:S02]  /*0150*/  IMAD R17, R0, 0xc00, R15 ;  /* 0x00000c0000117824 */ /* 0x000fe400078e020f */
[----:B-----5:R-:W-:-:S04]  /*0160*/  IMAD.WIDE R8, R15, 0x4, R8 ;  /* 0x000000040f087825 */ /* 0x020fc800078e0208 */
[----:B------:R-:W-:Y:S02]  /*0170*/  IMAD R19, R0, 0xc00, R17 ;  /* 0x00000c0000137824 */ /* 0x000fe400078e0211 */
[----:B0-----:R-:W-:-:S04]  /*0180*/  IMAD.WIDE R10, R17, 0x4, R10 ;  /* 0x00000004110a7825 */ /* 0x001fc800078e020a */
[----:B-1----:R-:W-:Y:S01]  /*0190*/  IMAD.WIDE R4, R19, 0x4, R4 ;  /* 0x0000000413047825 */ /* 0x002fe200078e0204 */
[----:B--2---:R-:W-:Y:S04]  /*01a0*/  STG.E.64 desc[UR4][R6.64], R2 ;  /* 0x0000000206007986 */ /* 0x004fe8000c101b04 */
[----:B------:R-:W-:Y:S04]  /*01b0*/  STG.E.64 desc[UR4][R8.64], R2 ;  /* 0x0000000208007986 */ /* 0x000fe8000c101b04 */
[----:B------:R-:W-:Y:S04]  /*01c0*/  STG.E.64 desc[UR4][R10.64], R2 ;  /* 0x000000020a007986 */ /* 0x000fe8000c101b04 */
[----:B------:R-:W-:Y:S01]  /*01d0*/  STG.E.64 desc[UR4][R4.64], R2 ;  /* 0x0000000204007986 */ /* 0x000fe2000c101b04 */
[----:B------:R-:W-:Y:S05]  /*01e0*/  EXIT ;  /* 0x000000000000794d */ /* 0x000fea0003800000 */
.L_x_0:
[----:B------:R-:W-:-:S00]  /*01f0*/  BRA `(.L_x_0) ;  /* 0xfffffffc00fc7947 */ /* 0x000fc0000383ffff */
[----:B------:R-:W-:-:S00]  /*0200*/  NOP ;  /* 0x0000000000007918 */ /* 0x000fc00000000000 */
[----:B------:R-:W-:-:S00]  /*0210*/  NOP ;  /* 0x0000000000007918 */ /* 0x000fc00000000000 */
[----:B------:R-:W-:-:S00]  /*0220*/  NOP ;  /* 0x0000000000007918 */ /* 0x000fc00000000000 */
[----:B------:R-:W-:-:S00]  /*0230*/  NOP ;  /* 0x0000000000007918 */ /* 0x000fc00000000000 */
[----:B------:R-:W-:-:S00]  /*0240*/  NOP ;  /* 0x0000000000007918 */ /* 0x000fc00000000000 */
[----:B------:R-:W-:-:S00]  /*0250*/  NOP ;  /* 0x0000000000007918 */ /* 0x000fc00000000000 */
[----:B------:R-:W-:-:S00]  /*0260*/  NOP ;  /* 0x0000000000007918 */ /* 0x000fc00000000000 */
[----:B------:R-:W-:-:S00]  /*0270*/  NOP ;  /* 0x0000000000007918 */ /* 0x000fc00000000000 */
.L_x_1:


//--------------------- .nv.constant0.triton_poi_fused_cat_73 --------------------------
	.section	.nv.constant0.triton_poi_fused_cat_73,"a",@progbits
	.sectionflags	@""
	.align	4
.nv.constant0.triton_poi_fused_cat_73:
	.zero		572
